	.headerflags	@"EF_CUDA_TEXMODE_UNIFIED EF_CUDA_64BIT_ADDRESS EF_CUDA_ACCELERATORS EF_CUDA_SM90 EF_CUDA_VIRTUAL_SM(EF_CUDA_SM90)"
	.elftype	@"ET_EXEC"


//--------------------- .nv.info                  --------------------------
	.section	.nv.info,"",@"SHT_CUDA_INFO"
	.align	4


	//----- nvinfo : EIATTR_REGCOUNT
	.align		4
        /*0000*/ 	.byte	0x04, 0x2f
        /*0002*/ 	.short	(.L_1 - .L_0)
	.align		4
.L_0:
        /*0004*/ 	.word	index@(triton_poi_fused_leaky_relu_2)
        /*0008*/ 	.word	0x00000008


	//----- nvinfo : EIATTR_MIN_STACK_SIZE
	.align		4
.L_1:
        /*000c*/ 	.byte	0x04, 0x12
        /*000e*/ 	.short	(.L_3 - .L_2)
	.align		4
.L_2:
        /*0010*/ 	.word	index@(triton_poi_fused_leaky_relu_2)
        /*0014*/ 	.word	0x00000000


	//----- nvinfo : EIATTR_FRAME_SIZE
	.align		4
.L_3:
        /*0018*/ 	.byte	0x04, 0x11
        /*001a*/ 	.short	(.L_5 - .L_4)
	.align		4
.L_4:
        /*001c*/ 	.word	index@(triton_poi_fused_leaky_relu_2)
        /*0020*/ 	.word	0x00000000


	//----- nvinfo : EIATTR_MIN_STACK_SIZE
	.align		4
.L_5:
        /*0024*/ 	.byte	0x04, 0x12
        /*0026*/ 	.short	(.L_7 - .L_6)
	.align		4
.L_6:
        /*0028*/ 	.word	index@(triton_poi_fused_leaky_relu_2)
        /*002c*/ 	.word	0x00000000
.L_7:


//--------------------- .nv.info.triton_poi_fused_leaky_relu_2 --------------------------
	.section	.nv.info.triton_poi_fused_leaky_relu_2,"",@"SHT_CUDA_INFO"
	.sectionflags	@""
	.align	4


	//----- nvinfo : EIATTR_CUDA_API_VERSION
	.align		4
        /*0000*/ 	.byte	0x04, 0x37
        /*0002*/ 	.short	(.L_9 - .L_8)
.L_8:
        /*0004*/ 	.word	0x0000007c


	//----- nvinfo : EIATTR_KPARAM_INFO
	.align		4
.L_9:
        /*0008*/ 	.byte	0x04, 0x17
        /*000a*/ 	.short	(.L_11 - .L_10)
.L_10:
        /*000c*/ 	.word	0x00000000
        /*0010*/ 	.short	0x0001
        /*0012*/ 	.short	0x0008
        /*0014*/ 	.byte	0x00, 0xf0, 0x11, 0x00


	//----- nvinfo : EIATTR_KPARAM_INFO
	.align		4
.L_11:
        /*0018*/ 	.byte	0x04, 0x17
        /*001a*/ 	.short	(.L_13 - .L_12)
.L_12:
        /*001c*/ 	.word	0x00000000
        /*0020*/ 	.short	0x0000
        /*0022*/ 	.short	0x0000
        /*0024*/ 	.byte	0x00, 0xf4, 0x21, 0x00


	//----- nvinfo : EIATTR_SPARSE_MMA_MASK
	.align		4
.L_13:
        /*0028*/ 	.byte	0x03, 0x50
        /*002a*/ 	.short	0x0000


	//----- nvinfo : EIATTR_MAXREG_COUNT
	.align		4
        /*002c*/ 	.byte	0x03, 0x1b
        /*002e*/ 	.short	0x00ff


	//----- nvinfo : EIATTR_EXIT_INSTR_OFFSETS
	.align		4
        /*0030*/ 	.byte	0x04, 0x1c
        /*0032*/ 	.short	(.L_15 - .L_14)


	//   ....[0]....
.L_14:
        /*0034*/ 	.word	0x00000130


	//   ....[1]....
        /*0038*/ 	.word	0x00000150


	//----- nvinfo : EIATTR_REQNTID
	.align		4
.L_15:
        /*003c*/ 	.byte	0x04, 0x10
        /*003e*/ 	.short	(.L_17 - .L_16)
.L_16:
        /*0040*/ 	.word	0x00000100
        /*0044*/ 	.word	0x00000001
        /*0048*/ 	.word	0x00000001


	//----- nvinfo : EIATTR_CRS_STACK_SIZE
	.align		4
.L_17:
        /*004c*/ 	.byte	0x04, 0x1e
        /*004e*/ 	.short	(.L_19 - .L_18)
.L_18:
        /*0050*/ 	.word	0x00000000


	//----- nvinfo : EIATTR_CBANK_PARAM_SIZE
	.align		4
.L_19:
        /*0054*/ 	.byte	0x03, 0x19
        /*0056*/ 	.short	0x000c


	//----- nvinfo : EIATTR_PARAM_CBANK
	.align		4
        /*0058*/ 	.byte	0x04, 0x0a
        /*005a*/ 	.short	(.L_21 - .L_20)
	.align		4
.L_20:
        /*005c*/ 	.word	index@(.nv.constant0.triton_poi_fused_leaky_relu_2)
        /*0060*/ 	.short	0x0210
        /*0062*/ 	.short	0x000c


	//----- nvinfo : EIATTR_SW_WAR
	.align		4
.L_21:
        /*0064*/ 	.byte	0x04, 0x36
        /*0066*/ 	.short	(.L_23 - .L_22)
.L_22:
        /*0068*/ 	.word	0x00000008
.L_23:


//--------------------- .nv.callgraph             --------------------------
	.section	.nv.callgraph,"",@"SHT_CUDA_CALLGRAPH"
	.align	4
	.sectionentsize	8
	.align		4
        /*0000*/ 	.word	0x00000000
	.align		4
        /*0004*/ 	.word	0xffffffff
	.align		4
        /*0008*/ 	.word	0x00000000
	.align		4
        /*000c*/ 	.word	0xfffffffe
	.align		4
        /*0010*/ 	.word	0x00000000
	.align		4
        /*0014*/ 	.word	0xfffffffd
	.align		4
        /*0018*/ 	.word	0x00000000
	.align		4
        /*001c*/ 	.word	0xfffffffc


//--------------------- .text.triton_poi_fused_leaky_relu_2 --------------------------
	.section	.text.triton_poi_fused_leaky_relu_2,"ax",@progbits
	.align	128
        .global         triton_poi_fused_leaky_relu_2
        .type           triton_poi_fused_leaky_relu_2,@function
        .size           triton_poi_fused_leaky_relu_2,(.L_x_3 - triton_poi_fused_leaky_relu_2)
        .other          triton_poi_fused_leaky_relu_2,@"STO_CUDA_ENTRY STV_DEFAULT"
triton_poi_fused_leaky_relu_2:
.text.triton_poi_fused_leaky_relu_2:
[----:B------:R-:W0:Y:S02]  /*0000*/  LDC R1, c[0x0][0x28] ;  /* 0x00000a00ff017b82 */ /* 0x000e240000000800 */
[----:B------:R-:W1:Y:S01]  /*0010*/  S2R R0, SR_TID.X ;  /* 0x0000000000007919 */ /* 0x000e620000002100 */
[----:B------:R-:W2:Y:S01]  /*0020*/  LDC.64 R2, c[0x0][0x210] ;  /* 0x00008400ff027b82 */ /* 0x000ea20000000a00 */
[----:B------:R-:W-:Y:S01]  /*0030*/  ULDC.64 UR4, c[0x0][0x208] ;  /* 0x0000820000047ab9 */ /* 0x000fe20000000a00 */
[----:B------:R-:W-:Y:S01]  /*0040*/  BSSY B0, `(.L_x_0) ;  /* 0x000000a000007945 */ /* 0x000fe20003800000 */
[----:B------:R-:W3:Y:S01]  /*0050*/  S2R R5, SR_CTAID.X ;  /* 0x0000000000057919 */ /* 0x000ee20000002500 */
[----:B-1----:R-:W-:-:S05]  /*0060*/  IMAD.SHL.U32 R0, R0, 0x2, RZ ;  /* 0x0000000200007824 */ /* 0x002fca00078e00ff */
[----:B------:R-:W-:-:S05]  /*0070*/  LOP3.LUT R0, R0, 0x1fe, RZ, 0xc0, !PT ;  /* 0x000001fe00007812 */ /* 0x000fca00078ec0ff */
[----:B---3--:R-:W-:-:S04]  /*0080*/  IMAD R5, R5, 0x200, R0 ;  /* 0x0000020005057824 */ /* 0x008fc800078e0200 */
[C---:B--2---:R-:W-:Y:S01]  /*0090*/  IMAD.WIDE R2, R5.reuse, 0x4, R2 ;  /* 0x0000000405027825 */ /* 0x044fe200078e0202 */
[----:B------:R-:W-:Y:S02]  /*00a0*/  ISETP.GE.AND P2, PT, R5, 0x38400, PT ;  /* 0x000384000500780c */ /* 0x000fe40003f46270 */
[----:B------:R-:W-:-:S11]  /*00b0*/  CS2R R4, SRZ ;  /* 0x0000000000047805 */ /* 0x000fd6000001ff00 */
[----:B------:R-:W-:Y:S05]  /*00c0*/  @P2 BRA `(.L_x_1) ;  /* 0x0000000000042947 */ /* 0x000fea0003800000 */
[----:B------:R1:W5:Y:S02]  /*00d0*/  LDG.E.64 R4, desc[UR4][R2.64] ;  /* 0x0000000402047981 */ /* 0x000364000c1e1b00 */
.L_x_1:
[----:B------:R-:W-:Y:S05]  /*00e0*/  BSYNC B0 ;  /* 0x0000000000007941 */ /* 0x000fea0003800000 */
.L_x_0:
[----:B-----5:R-:W-:Y:S02]  /*00f0*/  FSETP.GT.AND P0, PT, R4, RZ, PT ;  /* 0x000000ff0400720b */ /* 0x020fe40003f04000 */
[----:B------:R-:W-:-:S11]  /*0100*/  FSETP.GT.AND P1, PT, R5, RZ, PT ;  /* 0x000000ff0500720b */ /* 0x000fd60003f24000 */
[----:B------:R-:W-:Y:S02]  /*0110*/  @!P0 FMUL R4, R4, 0.20000000298023223877 ;  /* 0x3e4ccccd04048820 */ /* 0x000fe40000400000 */
[----:B------:R-:W-:Y:S01]  /*0120*/  @!P1 FMUL R5, R5, 0.20000000298023223877 ;  /* 0x3e4ccccd05059820 */ /* 0x000fe20000400000 */
[----:B------:R-:W-:Y:S06]  /*0130*/  @P2 EXIT ;  /* 0x000000000000294d */ /* 0x000fec0003800000 */
[----:B------:R-:W-:Y:S01]  /*0140*/  STG.E.64 desc[UR4][R2.64], R4 ;  /* 0x0000000402007986 */ /* 0x000fe2000c101b04 */
[----:B------:R-:W-:Y:S05]  /*0150*/  EXIT ;  /* 0x000000000000794d */ /* 0x000fea0003800000 */
.L_x_2:
[----:B------:R-:W-:-:S00]  /*0160*/  BRA `(.L_x_2) ;  /* 0xfffffffc00fc7947 */ /* 0x000fc0000383ffff */
[----:B------:R-:W-:-:S00]  /*0170*/  NOP ;  /* 0x0000000000007918 */ /* 0x000fc00000000000 */
        /* <DEDUP_REMOVED lines=8> */
.L_x_3:


//--------------------- .nv.constant0.triton_poi_fused_leaky_relu_2 --------------------------
	.section	.nv.constant0.triton_poi_fused_leaky_relu_2,"a",@progbits
	.sectionflags	@""
	.align	4
.nv.constant0.triton_poi_fused_leaky_relu_2:
	.zero		540
